//
// Generated by NVIDIA NVVM Compiler
//
// Compiler Build ID: CL-36424714
// Cuda compilation tools, release 13.0, V13.0.88
// Based on NVVM 20.0.0
//

.version 9.0
.target sm_100
.address_size 64

	// .globl	_Z17kernel_matrix_sumPiS_S_ii

.visible .entry _Z17kernel_matrix_sumPiS_S_ii(
	.param .u64 .ptr .align 1 _Z17kernel_matrix_sumPiS_S_ii_param_0,
	.param .u64 .ptr .align 1 _Z17kernel_matrix_sumPiS_S_ii_param_1,
	.param .u64 .ptr .align 1 _Z17kernel_matrix_sumPiS_S_ii_param_2,
	.param .u32 _Z17kernel_matrix_sumPiS_S_ii_param_3,
	.param .u32 _Z17kernel_matrix_sumPiS_S_ii_param_4
)
{
	.reg .pred 	%p<4>;
	.reg .b32 	%r<17>;
	.reg .b64 	%rd<11>;

	ld.param.u64 	%rd1, [_Z17kernel_matrix_sumPiS_S_ii_param_0];
	ld.param.u64 	%rd2, [_Z17kernel_matrix_sumPiS_S_ii_param_1];
	ld.param.u64 	%rd3, [_Z17kernel_matrix_sumPiS_S_ii_param_2];
	ld.param.u32 	%r2, [_Z17kernel_matrix_sumPiS_S_ii_param_3];
	ld.param.u32 	%r3, [_Z17kernel_matrix_sumPiS_S_ii_param_4];
	mov.u32 	%r5, %tid.x;
	mov.u32 	%r6, %ctaid.x;
	mov.u32 	%r7, %ntid.x;
	mad.lo.s32 	%r8, %r6, %r7, %r5;
	mov.u32 	%r9, %tid.y;
	mov.u32 	%r10, %ctaid.y;
	mov.u32 	%r11, %ntid.y;
	mad.lo.s32 	%r12, %r10, %r11, %r9;
	mad.lo.s32 	%r1, %r3, %r8, %r12;
	setp.ge.s32 	%p1, %r8, %r2;
	setp.ge.s32 	%p2, %r12, %r3;
	or.pred  	%p3, %p1, %p2;
	@%p3 bra 	$L__BB0_2;
	cvta.to.global.u64 	%rd4, %rd1;
	cvta.to.global.u64 	%rd5, %rd2;
	cvta.to.global.u64 	%rd6, %rd3;
	mul.wide.s32 	%rd7, %r1, 4;
	add.s64 	%rd8, %rd4, %rd7;
	ld.global.u32 	%r14, [%rd8];
	add.s64 	%rd9, %rd5, %rd7;
	ld.global.u32 	%r15, [%rd9];
	add.s32 	%r16, %r15, %r14;
	add.s64 	%rd10, %rd6, %rd7;
	st.global.u32 	[%rd10], %r16;
$L__BB0_2:
	ret;

}


// ===== COMPILED SASS (sm_100) =====

	.target	sm_100

	.elftype	@"ET_EXEC"


//--------------------- .note.nv.tkinfo           --------------------------
	.section	.note.nv.tkinfo,"",@"SHT_NOTE"
	.sectionflags	@"SHF_NOTE_NV_TKINFO"
	.tkinfo
        /*0018*/ 	.word	0x00000002
        /*0030*/ 	.string	""
        /*0030*/ 	.string	"ptxas"
        /*0030*/ 	.string	"Cuda compilation tools, release 13.0, V13.0.88"
        /*0030*/ 	.string	"Build cuda_13.0.r13.0/compiler.36424714_0"
        /*0030*/ 	.string	"-arch sm_100 -m 64 "



//--------------------- .note.nv.cuinfo           --------------------------
	.section	.note.nv.cuinfo,"",@"SHT_NOTE"
	.sectionflags	@"SHF_NOTE_NV_CUINFO"
        /*0018*/ 	.short	0x0002
        /*001a*/ 	.short	0x0064
        /*001c*/ 	.short	0x0082
	.zero		2


//--------------------- .nv.info                  --------------------------
	.section	.nv.info,"",@"SHT_CUDA_INFO"
	.align	4


	//----- nvinfo : EIATTR_REGCOUNT
	.align		4
        /*0000*/ 	.byte	0x04, 0x2f
        /*0002*/ 	.short	(.L_1 - .L_0)
	.align		4
.L_0:
        /*0004*/ 	.word	index@(_Z17kernel_matrix_sumPiS_S_ii)
        /*0008*/ 	.word	0x0000000c


	//----- nvinfo : EIATTR_FRAME_SIZE
	.align		4
.L_1:
        /*000c*/ 	.byte	0x04, 0x11
        /*000e*/ 	.short	(.L_3 - .L_2)
	.align		4
.L_2:
        /*0010*/ 	.word	index@(_Z17kernel_matrix_sumPiS_S_ii)
        /*0014*/ 	.word	0x00000000


	//----- nvinfo : EIATTR_MIN_STACK_SIZE
	.align		4
.L_3:
        /*0018*/ 	.byte	0x04, 0x12
        /*001a*/ 	.short	(.L_5 - .L_4)
	.align		4
.L_4:
        /*001c*/ 	.word	index@(_Z17kernel_matrix_sumPiS_S_ii)
        /*0020*/ 	.word	0x00000000
.L_5:


//--------------------- .nv.compat                --------------------------
	.section	.nv.compat,"",@"SHT_CUDA_COMPAT_INFO"
	.align	4
        /*0000*/ 	.byte	0x02, 0x09, 0x00, 0x00, 0x02, 0x02, 0x01, 0x00, 0x02, 0x05, 0x05, 0x00, 0x03, 0x07, 0x01, 0x01
        /*0010*/ 	.byte	0x02, 0x03, 0x00, 0x00, 0x02, 0x06, 0x01, 0x00, 0x04, 0x0b, 0x08, 0x00, 0x09, 0x00, 0x00, 0x00
        /*0020*/ 	.byte	0x00, 0x00, 0x00, 0x00


//--------------------- .nv.info._Z17kernel_matrix_sumPiS_S_ii --------------------------
	.section	.nv.info._Z17kernel_matrix_sumPiS_S_ii,"",@"SHT_CUDA_INFO"
	.sectionflags	@""
	.align	4


	//----- nvinfo : EIATTR_CUDA_API_VERSION
	.align		4
        /*0000*/ 	.byte	0x04, 0x37
        /*0002*/ 	.short	(.L_7 - .L_6)
.L_6:
        /*0004*/ 	.word	0x00000082


	//----- nvinfo : EIATTR_KPARAM_INFO
	.align		4
.L_7:
        /*0008*/ 	.byte	0x04, 0x17
        /*000a*/ 	.short	(.L_9 - .L_8)
.L_8:
        /*000c*/ 	.word	0x00000000
        /*0010*/ 	.short	0x0004
        /*0012*/ 	.short	0x001c
        /*0014*/ 	.byte	0x00, 0xf0, 0x11, 0x00


	//----- nvinfo : EIATTR_KPARAM_INFO
	.align		4
.L_9:
        /*0018*/ 	.byte	0x04, 0x17
        /*001a*/ 	.short	(.L_11 - .L_10)
.L_10:
        /*001c*/ 	.word	0x00000000
        /*0020*/ 	.short	0x0003
        /*0022*/ 	.short	0x0018
        /*0024*/ 	.byte	0x00, 0xf0, 0x11, 0x00


	//----- nvinfo : EIATTR_KPARAM_INFO
	.align		4
.L_11:
        /*0028*/ 	.byte	0x04, 0x17
        /*002a*/ 	.short	(.L_13 - .L_12)
.L_12:
        /*002c*/ 	.word	0x00000000
        /*0030*/ 	.short	0x0002
        /*0032*/ 	.short	0x0010
        /*0034*/ 	.byte	0x00, 0xf5, 0x21, 0x00


	//----- nvinfo : EIATTR_KPARAM_INFO
	.align		4
.L_13:
        /*0038*/ 	.byte	0x04, 0x17
        /*003a*/ 	.short	(.L_15 - .L_14)
.L_14:
        /*003c*/ 	.word	0x00000000
        /*0040*/ 	.short	0x0001
        /*0042*/ 	.short	0x0008
        /*0044*/ 	.byte	0x00, 0xf5, 0x21, 0x00


	//----- nvinfo : EIATTR_KPARAM_INFO
	.align		4
.L_15:
        /*0048*/ 	.byte	0x04, 0x17
        /*004a*/ 	.short	(.L_17 - .L_16)
.L_16:
        /*004c*/ 	.word	0x00000000
        /*0050*/ 	.short	0x0000
        /*0052*/ 	.short	0x0000
        /*0054*/ 	.byte	0x00, 0xf5, 0x21, 0x00


	//----- nvinfo : EIATTR_SPARSE_MMA_MASK
	.align		4
.L_17:
        /*0058*/ 	.byte	0x03, 0x50
        /*005a*/ 	.short	0x0000


	//----- nvinfo : EIATTR_MAXREG_COUNT
	.align		4
        /*005c*/ 	.byte	0x03, 0x1b
        /*005e*/ 	.short	0x00ff


	//----- nvinfo : EIATTR_MERCURY_ISA_VERSION
	.align		4
        /*0060*/ 	.byte	0x03, 0x5f
        /*0062*/ 	.short	0x0101


	//----- nvinfo : EIATTR_VRC_CTA_INIT_COUNT
	.align		4
        /*0064*/ 	.byte	0x02, 0x4a
	.zero		1
	.zero		1


	//----- nvinfo : EIATTR_EXIT_INSTR_OFFSETS
	.align		4
        /*0068*/ 	.byte	0x04, 0x1c
        /*006a*/ 	.short	(.L_19 - .L_18)


	//   ....[0]....
.L_18:
        /*006c*/ 	.word	0x000000d0


	//   ....[1]....
        /*0070*/ 	.word	0x00000190


	//----- nvinfo : EIATTR_CBANK_PARAM_SIZE
	.align		4
.L_19:
        /*0074*/ 	.byte	0x03, 0x19
        /*0076*/ 	.short	0x0020


	//----- nvinfo : EIATTR_PARAM_CBANK
	.align		4
        /*0078*/ 	.byte	0x04, 0x0a
        /*007a*/ 	.short	(.L_21 - .L_20)
	.align		4
.L_20:
        /*007c*/ 	.word	index@(.nv.constant0._Z17kernel_matrix_sumPiS_S_ii)
        /*0080*/ 	.short	0x0380
        /*0082*/ 	.short	0x0020


	//----- nvinfo : EIATTR_SW_WAR
	.align		4
.L_21:
        /*0084*/ 	.byte	0x04, 0x36
        /*0086*/ 	.short	(.L_23 - .L_22)
.L_22:
        /*0088*/ 	.word	0x00000008
.L_23:


//--------------------- .nv.callgraph             --------------------------
	.section	.nv.callgraph,"",@"SHT_CUDA_CALLGRAPH"
	.align	4
	.sectionentsize	8
	.align		4
        /*0000*/ 	.word	0x00000000
	.align		4
        /*0004*/ 	.word	0xffffffff
	.align		4
        /*0008*/ 	.word	0x00000000
	.align		4
        /*000c*/ 	.word	0xfffffffe
	.align		4
        /*0010*/ 	.word	0x00000000
	.align		4
        /*0014*/ 	.word	0xfffffffd
	.align		4
        /*0018*/ 	.word	0x00000000
	.align		4
        /*001c*/ 	.word	0xfffffffc


//--------------------- .text._Z17kernel_matrix_sumPiS_S_ii --------------------------
	.section	.text._Z17kernel_matrix_sumPiS_S_ii,"ax",@progbits
	.align	128
        .global         _Z17kernel_matrix_sumPiS_S_ii
        .type           _Z17kernel_matrix_sumPiS_S_ii,@function
        .size           _Z17kernel_matrix_sumPiS_S_ii,(.L_x_1 - _Z17kernel_matrix_sumPiS_S_ii)
        .other          _Z17kernel_matrix_sumPiS_S_ii,@"STO_CUDA_ENTRY STV_DEFAULT"
_Z17kernel_matrix_sumPiS_S_ii:
.text._Z17kernel_matrix_sumPiS_S_ii:
[----:B------:R-:W-:Y:S01]  /*0000*/  LDC R1, c[0x0][0x37c] ;  /* 0x0000df00ff017b82 */ /* 0x000fe20000000800 */
[----:B------:R-:W0:Y:S07]  /*0010*/  S2R R3, SR_TID.Y ;  /* 0x0000000000037919 */ /* 0x000e2e0000002200 */
[----:B------:R-:W1:Y:S01]  /*0020*/  LDC R5, c[0x0][0x360] ;  /* 0x0000d800ff057b82 */ /* 0x000e620000000800 */
[----:B------:R-:W2:Y:S01]  /*0030*/  LDCU.64 UR6, c[0x0][0x398] ;  /* 0x00007300ff0677ac */ /* 0x000ea20008000a00 */
[----:B------:R-:W1:Y:S06]  /*0040*/  S2R R0, SR_TID.X ;  /* 0x0000000000007919 */ /* 0x000e6c0000002100 */
[----:B------:R-:W0:Y:S08]  /*0050*/  S2UR UR5, SR_CTAID.Y ;  /* 0x00000000000579c3 */ /* 0x000e300000002600 */
[----:B------:R-:W0:Y:S08]  /*0060*/  LDC R2, c[0x0][0x364] ;  /* 0x0000d900ff027b82 */ /* 0x000e300000000800 */
[----:B------:R-:W1:Y:S01]  /*0070*/  S2UR UR4, SR_CTAID.X ;  /* 0x00000000000479c3 */ /* 0x000e620000002500 */
[----:B0-----:R-:W-:-:S05]  /*0080*/  IMAD R3, R2, UR5, R3 ;  /* 0x0000000502037c24 */ /* 0x001fca000f8e0203 */
[----:B--2---:R-:W-:Y:S01]  /*0090*/  ISETP.GE.AND P0, PT, R3, UR7, PT ;  /* 0x0000000703007c0c */ /* 0x004fe2000bf06270 */
[----:B-1----:R-:W-:-:S04]  /*00a0*/  IMAD R0, R5, UR4, R0 ;  /* 0x0000000405007c24 */ /* 0x002fc8000f8e0200 */
[C---:B------:R-:W-:Y:S01]  /*00b0*/  IMAD R9, R0.reuse, UR7, R3 ;  /* 0x0000000700097c24 */ /* 0x040fe2000f8e0203 */
[----:B------:R-:W-:-:S13]  /*00c0*/  ISETP.GE.OR P0, PT, R0, UR6, P0 ;  /* 0x0000000600007c0c */ /* 0x000fda0008706670 */
[----:B------:R-:W-:Y:S05]  /*00d0*/  @P0 EXIT ;  /* 0x000000000000094d */ /* 0x000fea0003800000 */
[----:B------:R-:W0:Y:S01]  /*00e0*/  LDC.64 R2, c[0x0][0x380] ;  /* 0x0000e000ff027b82 */ /* 0x000e220000000a00 */
[----:B------:R-:W1:Y:S07]  /*00f0*/  LDCU.64 UR4, c[0x0][0x358] ;  /* 0x00006b00ff0477ac */ /* 0x000e6e0008000a00 */
[----:B------:R-:W2:Y:S08]  /*0100*/  LDC.64 R4, c[0x0][0x388] ;  /* 0x0000e200ff047b82 */ /* 0x000eb00000000a00 */
[----:B------:R-:W3:Y:S01]  /*0110*/  LDC.64 R6, c[0x0][0x390] ;  /* 0x0000e400ff067b82 */ /* 0x000ee20000000a00 */
[----:B0-----:R-:W-:-:S06]  /*0120*/  IMAD.WIDE R2, R9, 0x4, R2 ;  /* 0x0000000409027825 */ /* 0x001fcc00078e0202 */
[----:B-1----:R-:W4:Y:S01]  /*0130*/  LDG.E R2, desc[UR4][R2.64] ;  /* 0x0000000402027981 */ /* 0x002f22000c1e1900 */
[----:B--2---:R-:W-:-:S06]  /*0140*/  IMAD.WIDE R4, R9, 0x4, R4 ;  /* 0x0000000409047825 */ /* 0x004fcc00078e0204 */
[----:B------:R-:W4:Y:S01]  /*0150*/  LDG.E R5, desc[UR4][R4.64] ;  /* 0x0000000404057981 */ /* 0x000f22000c1e1900 */
[----:B---3--:R-:W-:Y:S01]  /*0160*/  IMAD.WIDE R6, R9, 0x4, R6 ;  /* 0x0000000409067825 */ /* 0x008fe200078e0206 */
[----:B----4-:R-:W-:-:S05]  /*0170*/  IADD3 R9, PT, PT, R2, R5, RZ ;  /* 0x0000000502097210 */ /* 0x010fca0007ffe0ff */
[----:B------:R-:W-:Y:S01]  /*0180*/  STG.E desc[UR4][R6.64], R9 ;  /* 0x0000000906007986 */ /* 0x000fe2000c101904 */
[----:B------:R-:W-:Y:S05]  /*0190*/  EXIT ;  /* 0x000000000000794d */ /* 0x000fea0003800000 */
.L_x_0:
[----:B------:R-:W-:-:S00]  /*01a0*/  BRA `(.L_x_0) ;  /* 0xfffffffc00fc7947 */ /* 0x000fc0000383ffff */
[----:B------:R-:W-:-:S00]  /*01b0*/  NOP ;  /* 0x0000000000007918 */ /* 0x000fc00000000000 */
        /* <DEDUP_REMOVED lines=12> */
.L_x_1:


//--------------------- .nv.shared.reserved.0     --------------------------
	.section	.nv.shared.reserved.0,"aw",@nobits
	.weak		__nv_reservedSMEM_offset_0_alias
	.size		__nv_reservedSMEM_offset_0_alias, 0, 64
	.other		__nv_reservedSMEM_offset_0_alias,@"STO_CUDA_RESERVED_SHARED STV_DEFAULT"
__nv_reservedSMEM_offset_0_alias:
	.zero		0
	.zero		64


//--------------------- .nv.constant0._Z17kernel_matrix_sumPiS_S_ii --------------------------
	.section	.nv.constant0._Z17kernel_matrix_sumPiS_S_ii,"a",@progbits
	.sectionflags	@""
	.align	4
.nv.constant0._Z17kernel_matrix_sumPiS_S_ii:
	.zero		928


//--------------------- SYMBOLS --------------------------

	.type		.nv.reservedSmem.offset0,@object
	.size		.nv.reservedSmem.offset0,0x4
